//
// Generated by NVIDIA NVVM Compiler
//
// Compiler Build ID: CL-36424714
// Cuda compilation tools, release 13.0, V13.0.88
// Based on NVVM 20.0.0
//

.version 9.0
.target sm_100
.address_size 64

	// .globl	_Z8mykernelv
.extern .func  (.param .b32 func_retval0) vprintf
(
	.param .b64 vprintf_param_0,
	.param .b64 vprintf_param_1
)
;
.global .align 1 .b8 $str[36] = {72, 101, 108, 108, 111, 32, 87, 111, 114, 108, 100, 32, 102, 114, 111, 109, 32, 71, 80, 85, 32, 98, 121, 32, 116, 104, 114, 101, 97, 100, 32, 37, 100, 33, 10};

.visible .entry _Z8mykernelv()
{
	.local .align 8 .b8 	__local_depot0[8];
	.reg .b64 	%SP;
	.reg .b64 	%SPL;
	.reg .b32 	%r<4>;
	.reg .b64 	%rd<5>;

	mov.u64 	%SPL, __local_depot0;
	cvta.local.u64 	%SP, %SPL;
	add.u64 	%rd1, %SP, 0;
	add.u64 	%rd2, %SPL, 0;
	mov.u32 	%r1, %tid.x;
	st.local.u32 	[%rd2], %r1;
	mov.u64 	%rd3, $str;
	cvta.global.u64 	%rd4, %rd3;
	{ // callseq 0, 0
	.param .b64 param0;
	st.param.b64 	[param0], %rd4;
	.param .b64 param1;
	st.param.b64 	[param1], %rd1;
	.param .b32 retval0;
	call.uni (retval0), 
	vprintf, 
	(
	param0, 
	param1
	);
	ld.param.b32 	%r2, [retval0];
	} // callseq 0
	ret;

}


// ===== COMPILED SASS (sm_100) =====

	.target	sm_100

	.elftype	@"ET_EXEC"


//--------------------- .note.nv.tkinfo           --------------------------
	.section	.note.nv.tkinfo,"",@"SHT_NOTE"
	.sectionflags	@"SHF_NOTE_NV_TKINFO"
	.tkinfo
        /*0018*/ 	.word	0x00000002
        /*0030*/ 	.string	""
        /*0030*/ 	.string	"ptxas"
        /*0030*/ 	.string	"Cuda compilation tools, release 13.0, V13.0.88"
        /*0030*/ 	.string	"Build cuda_13.0.r13.0/compiler.36424714_0"
        /*0030*/ 	.string	"-arch sm_100 -m 64 "



//--------------------- .note.nv.cuinfo           --------------------------
	.section	.note.nv.cuinfo,"",@"SHT_NOTE"
	.sectionflags	@"SHF_NOTE_NV_CUINFO"
        /*0018*/ 	.short	0x0002
        /*001a*/ 	.short	0x0064
        /*001c*/ 	.short	0x0082
	.zero		2


//--------------------- .nv.info                  --------------------------
	.section	.nv.info,"",@"SHT_CUDA_INFO"
	.align	4


	//----- nvinfo : EIATTR_REGCOUNT
	.align		4
        /*0000*/ 	.byte	0x04, 0x2f
        /*0002*/ 	.short	(.L_2 - .L_1)
	.align		4
.L_1:
        /*0004*/ 	.word	index@(_Z8mykernelv)
        /*0008*/ 	.word	0x00000018


	//----- nvinfo : EIATTR_FRAME_SIZE
	.align		4
.L_2:
        /*000c*/ 	.byte	0x04, 0x11
        /*000e*/ 	.short	(.L_4 - .L_3)
	.align		4
.L_3:
        /*0010*/ 	.word	index@(_Z8mykernelv)
        /*0014*/ 	.word	0x00000008


	//----- nvinfo : EIATTR_MIN_STACK_SIZE
	.align		4
.L_4:
        /*0018*/ 	.byte	0x04, 0x12
        /*001a*/ 	.short	(.L_6 - .L_5)
	.align		4
.L_5:
        /*001c*/ 	.word	index@(_Z8mykernelv)
        /*0020*/ 	.word	0x00000008
.L_6:


//--------------------- .nv.compat                --------------------------
	.section	.nv.compat,"",@"SHT_CUDA_COMPAT_INFO"
	.align	4
        /*0000*/ 	.byte	0x02, 0x09, 0x00, 0x00, 0x02, 0x02, 0x01, 0x00, 0x02, 0x05, 0x05, 0x00, 0x03, 0x07, 0x01, 0x01
        /*0010*/ 	.byte	0x02, 0x03, 0x00, 0x00, 0x02, 0x06, 0x01, 0x00, 0x04, 0x0b, 0x08, 0x00, 0x09, 0x00, 0x00, 0x00
        /*0020*/ 	.byte	0x00, 0x00, 0x00, 0x00


//--------------------- .nv.info._Z8mykernelv     --------------------------
	.section	.nv.info._Z8mykernelv,"",@"SHT_CUDA_INFO"
	.sectionflags	@""
	.align	4


	//----- nvinfo : EIATTR_CUDA_API_VERSION
	.align		4
        /*0000*/ 	.byte	0x04, 0x37
        /*0002*/ 	.short	(.L_8 - .L_7)
.L_7:
        /*0004*/ 	.word	0x00000082


	//----- nvinfo : EIATTR_SPARSE_MMA_MASK
	.align		4
.L_8:
        /*0008*/ 	.byte	0x03, 0x50
        /*000a*/ 	.short	0x0000


	//----- nvinfo : EIATTR_MAXREG_COUNT
	.align		4
        /*000c*/ 	.byte	0x03, 0x1b
        /*000e*/ 	.short	0x00ff


	//----- nvinfo : EIATTR_EXTERNS
	.align		4
        /*0010*/ 	.byte	0x04, 0x0f
        /*0012*/ 	.short	(.L_10 - .L_9)


	//   ....[0]....
	.align		4
.L_9:
        /*0014*/ 	.word	index@(vprintf)


	//----- nvinfo : EIATTR_MERCURY_ISA_VERSION
	.align		4
.L_10:
        /*0018*/ 	.byte	0x03, 0x5f
        /*001a*/ 	.short	0x0101


	//----- nvinfo : EIATTR_VRC_CTA_INIT_COUNT
	.align		4
        /*001c*/ 	.byte	0x02, 0x4a
	.zero		1
	.zero		1


	//----- nvinfo : EIATTR_SYSCALL_OFFSETS
	.align		4
        /*0020*/ 	.byte	0x04, 0x46
        /*0022*/ 	.short	(.L_12 - .L_11)


	//   ....[0]....
.L_11:
        /*0024*/ 	.word	0x000000e0


	//----- nvinfo : EIATTR_EXIT_INSTR_OFFSETS
	.align		4
.L_12:
        /*0028*/ 	.byte	0x04, 0x1c
        /*002a*/ 	.short	(.L_14 - .L_13)


	//   ....[0]....
.L_13:
        /*002c*/ 	.word	0x000000f0


	//----- nvinfo : EIATTR_SW_WAR
	.align		4
.L_14:
        /*0030*/ 	.byte	0x04, 0x36
        /*0032*/ 	.short	(.L_16 - .L_15)
.L_15:
        /*0034*/ 	.word	0x00000008
.L_16:


//--------------------- .nv.callgraph             --------------------------
	.section	.nv.callgraph,"",@"SHT_CUDA_CALLGRAPH"
	.align	4
	.sectionentsize	8
	.align		4
        /*0000*/ 	.word	0x00000000
	.align		4
        /*0004*/ 	.word	0xffffffff
	.align		4
        /*0008*/ 	.word	index@(_Z8mykernelv)
	.align		4
        /*000c*/ 	.word	index@(vprintf)
	.align		4
        /*0010*/ 	.word	0x00000000
	.align		4
        /*0014*/ 	.word	0xfffffffe
	.align		4
        /*0018*/ 	.word	0x00000000
	.align		4
        /*001c*/ 	.word	0xfffffffd
	.align		4
        /*0020*/ 	.word	0x00000000
	.align		4
        /*0024*/ 	.word	0xfffffffc


//--------------------- .nv.constant4             --------------------------
	.section	.nv.constant4,"a",@progbits
	.align	8
	.align		8
.nv.constant4:
        /*0000*/ 	.dword	vprintf
	.align		8
        /*0008*/ 	.dword	$str


//--------------------- .text._Z8mykernelv        --------------------------
	.section	.text._Z8mykernelv,"ax",@progbits
	.align	128
        .global         _Z8mykernelv
        .type           _Z8mykernelv,@function
        .size           _Z8mykernelv,(.L_x_2 - _Z8mykernelv)
        .other          _Z8mykernelv,@"STO_CUDA_ENTRY STV_DEFAULT"
_Z8mykernelv:
.text._Z8mykernelv:
[----:B------:R-:W0:Y:S01]  /*0000*/  LDC R1, c[0x0][0x37c] ;  /* 0x0000df00ff017b82 */ /* 0x000e220000000800 */
[----:B------:R-:W1:Y:S01]  /*0010*/  S2R R8, SR_TID.X ;  /* 0x0000000000087919 */ /* 0x000e620000002100 */
[----:B0-----:R-:W-:Y:S01]  /*0020*/  VIADD R1, R1, 0xfffffff8 ;  /* 0xfffffff801017836 */ /* 0x001fe20000000000 */
[----:B------:R-:W-:Y:S01]  /*0030*/  MOV R0, 0x0 ;  /* 0x0000000000007802 */ /* 0x000fe20000000f00 */
[----:B------:R-:W0:Y:S04]  /*0040*/  LDCU UR4, c[0x0][0x2f8] ;  /* 0x00005f00ff0477ac */ /* 0x000e280008000800 */
[----:B------:R2:W3:Y:S01]  /*0050*/  LDC.64 R2, c[0x4][R0] ;  /* 0x0100000000027b82 */ /* 0x0004e20000000a00 */
[----:B------:R-:W4:Y:S01]  /*0060*/  LDCU.64 UR6, c[0x4][0x8] ;  /* 0x01000100ff0677ac */ /* 0x000f220008000a00 */
[----:B------:R-:W5:Y:S01]  /*0070*/  LDCU UR5, c[0x0][0x2fc] ;  /* 0x00005f80ff0577ac */ /* 0x000f620008000800 */
[----:B0-----:R-:W-:Y:S01]  /*0080*/  IADD3 R6, P0, PT, R1, UR4, RZ ;  /* 0x0000000401067c10 */ /* 0x001fe2000ff1e0ff */
[----:B----4-:R-:W-:Y:S01]  /*0090*/  IMAD.U32 R4, RZ, RZ, UR6 ;  /* 0x00000006ff047e24 */ /* 0x010fe2000f8e00ff */
[----:B------:R-:W-:-:S03]  /*00a0*/  MOV R5, UR7 ;  /* 0x0000000700057c02 */ /* 0x000fc60008000f00 */
[----:B-----5:R-:W-:Y:S01]  /*00b0*/  IMAD.X R7, RZ, RZ, UR5, P0 ;  /* 0x00000005ff077e24 */ /* 0x020fe200080e06ff */
[----:B-1----:R2:W-:Y:S07]  /*00c0*/  STL [R1], R8 ;  /* 0x0000000801007387 */ /* 0x0025ee0000100800 */
[----:B------:R-:W-:-:S07]  /*00d0*/  LEPC R20, `(.L_x_0) ;  /* 0x000000001014794e */ /* 0x000fce0000000000 */
[----:B--23--:R-:W-:Y:S05]  /*00e0*/  CALL.ABS.NOINC R2 ;  /* 0x0000000002007343 */ /* 0x00cfea0003c00000 */
.L_x_0:
[----:B------:R-:W-:Y:S05]  /*00f0*/  EXIT ;  /* 0x000000000000794d */ /* 0x000fea0003800000 */
.L_x_1:
[----:B------:R-:W-:-:S00]  /*0100*/  BRA `(.L_x_1) ;  /* 0xfffffffc00fc7947 */ /* 0x000fc0000383ffff */
[----:B------:R-:W-:-:S00]  /*0110*/  NOP ;  /* 0x0000000000007918 */ /* 0x000fc00000000000 */
        /* <DEDUP_REMOVED lines=14> */
.L_x_2:


//--------------------- .nv.global.init           --------------------------
	.section	.nv.global.init,"aw",@progbits
.nv.global.init:
	.type		$str,@object
	.size		$str,(.L_0 - $str)
$str:
        /*0000*/ 	.byte	0x48, 0x65, 0x6c, 0x6c, 0x6f, 0x20, 0x57, 0x6f, 0x72, 0x6c, 0x64, 0x20, 0x66, 0x72, 0x6f, 0x6d
        /*0010*/ 	.byte	0x20, 0x47, 0x50, 0x55, 0x20, 0x62, 0x79, 0x20, 0x74, 0x68, 0x72, 0x65, 0x61, 0x64, 0x20, 0x25
        /*0020*/ 	.byte	0x64, 0x21, 0x0a, 0x00
.L_0:


//--------------------- .nv.shared.reserved.0     --------------------------
	.section	.nv.shared.reserved.0,"aw",@nobits
	.weak		__nv_reservedSMEM_offset_0_alias
	.size		__nv_reservedSMEM_offset_0_alias, 0, 64
	.other		__nv_reservedSMEM_offset_0_alias,@"STO_CUDA_RESERVED_SHARED STV_DEFAULT"
__nv_reservedSMEM_offset_0_alias:
	.zero		0
	.zero		64


//--------------------- .nv.constant0._Z8mykernelv --------------------------
	.section	.nv.constant0._Z8mykernelv,"a",@progbits
	.sectionflags	@""
	.align	4
.nv.constant0._Z8mykernelv:
	.zero		896


//--------------------- SYMBOLS --------------------------

	.type		.nv.reservedSmem.offset0,@object
	.size		.nv.reservedSmem.offset0,0x4
	.type		vprintf,@function
